//
// Generated by NVIDIA NVVM Compiler
//
// Compiler Build ID: CL-36424714
// Cuda compilation tools, release 13.0, V13.0.88
// Based on NVVM 20.0.0
//

.version 9.0
.target sm_100
.address_size 64

	// .globl	createHeadMask

.visible .entry createHeadMask(
	.param .u64 createHeadMask_param_0,
	.param .u64 .ptr .align 1 createHeadMask_param_1,
	.param .u64 .ptr .align 1 createHeadMask_param_2,
	.param .u32 createHeadMask_param_3,
	.param .u32 createHeadMask_param_4,
	.param .u32 createHeadMask_param_5
)
{
	.reg .pred 	%p<8>;
	.reg .b32 	%r<25>;
	.reg .b32 	%f<2>;
	.reg .b64 	%rd<45>;

	ld.param.u64 	%rd21, [createHeadMask_param_0];
	ld.param.u64 	%rd22, [createHeadMask_param_1];
	ld.param.u64 	%rd23, [createHeadMask_param_2];
	ld.param.u32 	%r2, [createHeadMask_param_4];
	ld.param.u32 	%r3, [createHeadMask_param_5];
	cvta.to.global.u64 	%rd1, %rd23;
	mov.u32 	%r4, %ctaid.x;
	mov.u32 	%r1, %ntid.x;
	mov.u32 	%r5, %tid.x;
	mad.lo.s32 	%r6, %r4, %r1, %r5;
	cvt.u64.u32 	%rd40, %r6;
	setp.le.u64 	%p1, %rd21, %rd40;
	@%p1 bra 	$L__BB0_18;
	cvt.s64.s32 	%rd3, %r3;
	cvt.s64.s32 	%rd4, %r2;
	mov.u32 	%r7, %nctaid.x;
	mul.lo.s32 	%r8, %r1, %r7;
	cvt.u64.u32 	%rd5, %r8;
	cvta.to.global.u64 	%rd6, %rd22;
	cvt.u32.u64 	%r9, %rd3;
	cvt.u32.u64 	%r12, %rd4;
$L__BB0_2:
	or.b64  	%rd24, %rd40, %rd3;
	and.b64  	%rd25, %rd24, -4294967296;
	setp.ne.s64 	%p2, %rd25, 0;
	@%p2 bra 	$L__BB0_4;
	cvt.u32.u64 	%r10, %rd40;
	div.u32 	%r11, %r10, %r9;
	cvt.u64.u32 	%rd41, %r11;
	bra.uni 	$L__BB0_5;
$L__BB0_4:
	div.u64 	%rd41, %rd40, %rd3;
$L__BB0_5:
	or.b64  	%rd26, %rd41, %rd4;
	and.b64  	%rd27, %rd26, -4294967296;
	setp.ne.s64 	%p3, %rd27, 0;
	@%p3 bra 	$L__BB0_7;
	cvt.u32.u64 	%r13, %rd41;
	div.u32 	%r14, %r13, %r12;
	cvt.u64.u32 	%rd42, %r14;
	bra.uni 	$L__BB0_8;
$L__BB0_7:
	div.u64 	%rd42, %rd41, %rd4;
$L__BB0_8:
	or.b64  	%rd28, %rd42, %rd4;
	and.b64  	%rd29, %rd28, -4294967296;
	setp.ne.s64 	%p4, %rd29, 0;
	@%p4 bra 	$L__BB0_10;
	cvt.u32.u64 	%r16, %rd42;
	div.u32 	%r17, %r16, %r12;
	cvt.u64.u32 	%rd43, %r17;
	bra.uni 	$L__BB0_11;
$L__BB0_10:
	div.u64 	%rd43, %rd42, %rd4;
$L__BB0_11:
	shl.b64 	%rd30, %rd43, 32;
	shr.s64 	%rd31, %rd30, 30;
	add.s64 	%rd32, %rd6, %rd31;
	ld.global.f32 	%f1, [%rd32];
	or.b64  	%rd33, %rd40, %rd4;
	and.b64  	%rd34, %rd33, -4294967296;
	setp.ne.s64 	%p5, %rd34, 0;
	@%p5 bra 	$L__BB0_13;
	cvt.u32.u64 	%r19, %rd40;
	rem.u32 	%r20, %r19, %r12;
	cvt.u64.u32 	%rd44, %r20;
	bra.uni 	$L__BB0_14;
$L__BB0_13:
	rem.u64 	%rd44, %rd40, %rd4;
$L__BB0_14:
	cvt.u32.u64 	%r21, %rd44;
	cvt.rzi.s64.f32 	%rd35, %f1;
	cvt.u32.u64 	%r22, %rd35;
	setp.ge.s32 	%p6, %r21, %r22;
	@%p6 bra 	$L__BB0_16;
	shl.b64 	%rd38, %rd40, 2;
	add.s64 	%rd39, %rd1, %rd38;
	mov.b32 	%r24, 0;
	st.global.u32 	[%rd39], %r24;
	bra.uni 	$L__BB0_17;
$L__BB0_16:
	shl.b64 	%rd36, %rd40, 2;
	add.s64 	%rd37, %rd1, %rd36;
	mov.b32 	%r23, 1065353216;
	st.global.u32 	[%rd37], %r23;
$L__BB0_17:
	add.s64 	%rd40, %rd40, %rd5;
	setp.lt.u64 	%p7, %rd40, %rd21;
	@%p7 bra 	$L__BB0_2;
$L__BB0_18:
	ret;

}
	// .globl	createHeadUnMask
.visible .entry createHeadUnMask(
	.param .u64 createHeadUnMask_param_0,
	.param .u64 .ptr .align 1 createHeadUnMask_param_1,
	.param .u64 .ptr .align 1 createHeadUnMask_param_2,
	.param .u32 createHeadUnMask_param_3,
	.param .u32 createHeadUnMask_param_4,
	.param .u32 createHeadUnMask_param_5,
	.param .u32 createHeadUnMask_param_6
)
{
	.reg .pred 	%p<8>;
	.reg .b32 	%r<26>;
	.reg .b32 	%f<2>;
	.reg .b64 	%rd<46>;

	ld.param.u64 	%rd22, [createHeadUnMask_param_0];
	ld.param.u64 	%rd23, [createHeadUnMask_param_1];
	ld.param.u64 	%rd24, [createHeadUnMask_param_2];
	ld.param.u32 	%r2, [createHeadUnMask_param_4];
	ld.param.u32 	%r3, [createHeadUnMask_param_5];
	ld.param.u32 	%r4, [createHeadUnMask_param_6];
	cvta.to.global.u64 	%rd1, %rd24;
	mov.u32 	%r5, %ctaid.x;
	mov.u32 	%r1, %ntid.x;
	mov.u32 	%r6, %tid.x;
	mad.lo.s32 	%r7, %r5, %r1, %r6;
	cvt.u64.u32 	%rd41, %r7;
	setp.le.u64 	%p1, %rd22, %rd41;
	@%p1 bra 	$L__BB1_18;
	cvt.s64.s32 	%rd3, %r4;
	cvt.s64.s32 	%rd4, %r2;
	cvt.s64.s32 	%rd5, %r3;
	mov.u32 	%r8, %nctaid.x;
	mul.lo.s32 	%r9, %r1, %r8;
	cvt.u64.u32 	%rd6, %r9;
	cvta.to.global.u64 	%rd7, %rd23;
	cvt.u32.u64 	%r10, %rd3;
	cvt.u32.u64 	%r13, %rd4;
	cvt.u32.u64 	%r16, %rd5;
$L__BB1_2:
	or.b64  	%rd25, %rd41, %rd3;
	and.b64  	%rd26, %rd25, -4294967296;
	setp.ne.s64 	%p2, %rd26, 0;
	@%p2 bra 	$L__BB1_4;
	cvt.u32.u64 	%r11, %rd41;
	div.u32 	%r12, %r11, %r10;
	cvt.u64.u32 	%rd42, %r12;
	bra.uni 	$L__BB1_5;
$L__BB1_4:
	div.u64 	%rd42, %rd41, %rd3;
$L__BB1_5:
	or.b64  	%rd27, %rd42, %rd4;
	and.b64  	%rd28, %rd27, -4294967296;
	setp.ne.s64 	%p3, %rd28, 0;
	@%p3 bra 	$L__BB1_7;
	cvt.u32.u64 	%r14, %rd42;
	div.u32 	%r15, %r14, %r13;
	cvt.u64.u32 	%rd43, %r15;
	bra.uni 	$L__BB1_8;
$L__BB1_7:
	div.u64 	%rd43, %rd42, %rd4;
$L__BB1_8:
	or.b64  	%rd29, %rd43, %rd5;
	and.b64  	%rd30, %rd29, -4294967296;
	setp.ne.s64 	%p4, %rd30, 0;
	@%p4 bra 	$L__BB1_10;
	cvt.u32.u64 	%r17, %rd43;
	div.u32 	%r18, %r17, %r16;
	cvt.u64.u32 	%rd44, %r18;
	bra.uni 	$L__BB1_11;
$L__BB1_10:
	div.u64 	%rd44, %rd43, %rd5;
$L__BB1_11:
	shl.b64 	%rd31, %rd44, 32;
	shr.s64 	%rd32, %rd31, 30;
	add.s64 	%rd33, %rd7, %rd32;
	ld.global.f32 	%f1, [%rd33];
	or.b64  	%rd34, %rd41, %rd5;
	and.b64  	%rd35, %rd34, -4294967296;
	setp.ne.s64 	%p5, %rd35, 0;
	@%p5 bra 	$L__BB1_13;
	cvt.u32.u64 	%r20, %rd41;
	rem.u32 	%r21, %r20, %r16;
	cvt.u64.u32 	%rd45, %r21;
	bra.uni 	$L__BB1_14;
$L__BB1_13:
	rem.u64 	%rd45, %rd41, %rd5;
$L__BB1_14:
	cvt.u32.u64 	%r22, %rd45;
	cvt.rzi.s64.f32 	%rd36, %f1;
	cvt.u32.u64 	%r23, %rd36;
	setp.ge.s32 	%p6, %r22, %r23;
	@%p6 bra 	$L__BB1_16;
	shl.b64 	%rd39, %rd41, 2;
	add.s64 	%rd40, %rd1, %rd39;
	mov.b32 	%r25, 0;
	st.global.u32 	[%rd40], %r25;
	bra.uni 	$L__BB1_17;
$L__BB1_16:
	shl.b64 	%rd37, %rd41, 2;
	add.s64 	%rd38, %rd1, %rd37;
	mov.b32 	%r24, 1065353216;
	st.global.u32 	[%rd38], %r24;
$L__BB1_17:
	add.s64 	%rd41, %rd41, %rd6;
	setp.lt.u64 	%p7, %rd41, %rd22;
	@%p7 bra 	$L__BB1_2;
$L__BB1_18:
	ret;

}


// ===== COMPILED SASS (sm_100) =====

	.target	sm_100

	.elftype	@"ET_EXEC"


//--------------------- .note.nv.tkinfo           --------------------------
	.section	.note.nv.tkinfo,"",@"SHT_NOTE"
	.sectionflags	@"SHF_NOTE_NV_TKINFO"
	.tkinfo
        /*0018*/ 	.word	0x00000002
        /*0030*/ 	.string	""
        /*0030*/ 	.string	"ptxas"
        /*0030*/ 	.string	"Cuda compilation tools, release 13.0, V13.0.88"
        /*0030*/ 	.string	"Build cuda_13.0.r13.0/compiler.36424714_0"
        /*0030*/ 	.string	"-arch sm_100 -m 64 "



//--------------------- .note.nv.cuinfo           --------------------------
	.section	.note.nv.cuinfo,"",@"SHT_NOTE"
	.sectionflags	@"SHF_NOTE_NV_CUINFO"
        /*0018*/ 	.short	0x0002
        /*001a*/ 	.short	0x0064
        /*001c*/ 	.short	0x0082
	.zero		2


//--------------------- .nv.info                  --------------------------
	.section	.nv.info,"",@"SHT_CUDA_INFO"
	.align	4


	//----- nvinfo : EIATTR_REGCOUNT
	.align		4
        /*0000*/ 	.byte	0x04, 0x2f
        /*0002*/ 	.short	(.L_1 - .L_0)
	.align		4
.L_0:
        /*0004*/ 	.word	index@(createHeadMask)
        /*0008*/ 	.word	0x00000016


	//----- nvinfo : EIATTR_FRAME_SIZE
	.align		4
.L_1:
        /*000c*/ 	.byte	0x04, 0x11
        /*000e*/ 	.short	(.L_3 - .L_2)
	.align		4
.L_2:
        /*0010*/ 	.word	index@($__internal_3_$__cuda_sm20_rem_u64)
        /*0014*/ 	.word	0x00000000


	//----- nvinfo : EIATTR_FRAME_SIZE
	.align		4
.L_3:
        /*0018*/ 	.byte	0x04, 0x11
        /*001a*/ 	.short	(.L_5 - .L_4)
	.align		4
.L_4:
        /*001c*/ 	.word	index@($__internal_2_$__cuda_sm20_div_u64)
        /*0020*/ 	.word	0x00000000


	//----- nvinfo : EIATTR_FRAME_SIZE
	.align		4
.L_5:
        /*0024*/ 	.byte	0x04, 0x11
        /*0026*/ 	.short	(.L_7 - .L_6)
	.align		4
.L_6:
        /*0028*/ 	.word	index@(createHeadMask)
        /*002c*/ 	.word	0x00000000


	//----- nvinfo : EIATTR_REGCOUNT
	.align		4
.L_7:
        /*0030*/ 	.byte	0x04, 0x2f
        /*0032*/ 	.short	(.L_9 - .L_8)
	.align		4
.L_8:
        /*0034*/ 	.word	index@(createHeadUnMask)
        /*0038*/ 	.word	0x00000016


	//----- nvinfo : EIATTR_FRAME_SIZE
	.align		4
.L_9:
        /*003c*/ 	.byte	0x04, 0x11
        /*003e*/ 	.short	(.L_11 - .L_10)
	.align		4
.L_10:
        /*0040*/ 	.word	index@($__internal_1_$__cuda_sm20_rem_u64)
        /*0044*/ 	.word	0x00000000


	//----- nvinfo : EIATTR_FRAME_SIZE
	.align		4
.L_11:
        /*0048*/ 	.byte	0x04, 0x11
        /*004a*/ 	.short	(.L_13 - .L_12)
	.align		4
.L_12:
        /*004c*/ 	.word	index@($__internal_0_$__cuda_sm20_div_u64)
        /*0050*/ 	.word	0x00000000


	//----- nvinfo : EIATTR_FRAME_SIZE
	.align		4
.L_13:
        /*0054*/ 	.byte	0x04, 0x11
        /*0056*/ 	.short	(.L_15 - .L_14)
	.align		4
.L_14:
        /*0058*/ 	.word	index@(createHeadUnMask)
        /*005c*/ 	.word	0x00000000


	//----- nvinfo : EIATTR_MIN_STACK_SIZE
	.align		4
.L_15:
        /*0060*/ 	.byte	0x04, 0x12
        /*0062*/ 	.short	(.L_17 - .L_16)
	.align		4
.L_16:
        /*0064*/ 	.word	index@(createHeadUnMask)
        /*0068*/ 	.word	0x00000000


	//----- nvinfo : EIATTR_MIN_STACK_SIZE
	.align		4
.L_17:
        /*006c*/ 	.byte	0x04, 0x12
        /*006e*/ 	.short	(.L_19 - .L_18)
	.align		4
.L_18:
        /*0070*/ 	.word	index@(createHeadMask)
        /*0074*/ 	.word	0x00000000
.L_19:


//--------------------- .nv.compat                --------------------------
	.section	.nv.compat,"",@"SHT_CUDA_COMPAT_INFO"
	.align	4
        /*0000*/ 	.byte	0x02, 0x09, 0x00, 0x00, 0x02, 0x02, 0x01, 0x00, 0x02, 0x05, 0x05, 0x00, 0x03, 0x07, 0x01, 0x01
        /*0010*/ 	.byte	0x02, 0x03, 0x00, 0x00, 0x02, 0x06, 0x01, 0x00, 0x04, 0x0b, 0x08, 0x00, 0x09, 0x00, 0x00, 0x00
        /*0020*/ 	.byte	0x00, 0x00, 0x00, 0x00


//--------------------- .nv.info.createHeadUnMask --------------------------
	.section	.nv.info.createHeadUnMask,"",@"SHT_CUDA_INFO"
	.sectionflags	@""
	.align	4


	//----- nvinfo : EIATTR_CUDA_API_VERSION
	.align		4
        /*0000*/ 	.byte	0x04, 0x37
        /*0002*/ 	.short	(.L_21 - .L_20)
.L_20:
        /*0004*/ 	.word	0x00000082


	//----- nvinfo : EIATTR_KPARAM_INFO
	.align		4
.L_21:
        /*0008*/ 	.byte	0x04, 0x17
        /*000a*/ 	.short	(.L_23 - .L_22)
.L_22:
        /*000c*/ 	.word	0x00000000
        /*0010*/ 	.short	0x0006
        /*0012*/ 	.short	0x0024
        /*0014*/ 	.byte	0x00, 0xf0, 0x11, 0x00


	//----- nvinfo : EIATTR_KPARAM_INFO
	.align		4
.L_23:
        /*0018*/ 	.byte	0x04, 0x17
        /*001a*/ 	.short	(.L_25 - .L_24)
.L_24:
        /*001c*/ 	.word	0x00000000
        /*0020*/ 	.short	0x0005
        /*0022*/ 	.short	0x0020
        /*0024*/ 	.byte	0x00, 0xf0, 0x11, 0x00


	//----- nvinfo : EIATTR_KPARAM_INFO
	.align		4
.L_25:
        /*0028*/ 	.byte	0x04, 0x17
        /*002a*/ 	.short	(.L_27 - .L_26)
.L_26:
        /*002c*/ 	.word	0x00000000
        /*0030*/ 	.short	0x0004
        /*0032*/ 	.short	0x001c
        /*0034*/ 	.byte	0x00, 0xf0, 0x11, 0x00


	//----- nvinfo : EIATTR_KPARAM_INFO
	.align		4
.L_27:
        /*0038*/ 	.byte	0x04, 0x17
        /*003a*/ 	.short	(.L_29 - .L_28)
.L_28:
        /*003c*/ 	.word	0x00000000
        /*0040*/ 	.short	0x0003
        /*0042*/ 	.short	0x0018
        /*0044*/ 	.byte	0x00, 0xf0, 0x11, 0x00


	//----- nvinfo : EIATTR_KPARAM_INFO
	.align		4
.L_29:
        /*0048*/ 	.byte	0x04, 0x17
        /*004a*/ 	.short	(.L_31 - .L_30)
.L_30:
        /*004c*/ 	.word	0x00000000
        /*0050*/ 	.short	0x0002
        /*0052*/ 	.short	0x0010
        /*0054*/ 	.byte	0x00, 0xf5, 0x21, 0x00


	//----- nvinfo : EIATTR_KPARAM_INFO
	.align		4
.L_31:
        /*0058*/ 	.byte	0x04, 0x17
        /*005a*/ 	.short	(.L_33 - .L_32)
.L_32:
        /*005c*/ 	.word	0x00000000
        /*0060*/ 	.short	0x0001
        /*0062*/ 	.short	0x0008
        /*0064*/ 	.byte	0x00, 0xf5, 0x21, 0x00


	//----- nvinfo : EIATTR_KPARAM_INFO
	.align		4
.L_33:
        /*0068*/ 	.byte	0x04, 0x17
        /*006a*/ 	.short	(.L_35 - .L_34)
.L_34:
        /*006c*/ 	.word	0x00000000
        /*0070*/ 	.short	0x0000
        /*0072*/ 	.short	0x0000
        /*0074*/ 	.byte	0x00, 0xf0, 0x21, 0x00


	//----- nvinfo : EIATTR_SPARSE_MMA_MASK
	.align		4
.L_35:
        /*0078*/ 	.byte	0x03, 0x50
        /*007a*/ 	.short	0x0000


	//----- nvinfo : EIATTR_MAXREG_COUNT
	.align		4
        /*007c*/ 	.byte	0x03, 0x1b
        /*007e*/ 	.short	0x00ff


	//----- nvinfo : EIATTR_MERCURY_ISA_VERSION
	.align		4
        /*0080*/ 	.byte	0x03, 0x5f
        /*0082*/ 	.short	0x0101


	//----- nvinfo : EIATTR_VRC_CTA_INIT_COUNT
	.align		4
        /*0084*/ 	.byte	0x02, 0x4a
	.zero		1
	.zero		1


	//----- nvinfo : EIATTR_EXIT_INSTR_OFFSETS
	.align		4
        /*0088*/ 	.byte	0x04, 0x1c
        /*008a*/ 	.short	(.L_37 - .L_36)


	//   ....[0]....
.L_36:
        /*008c*/ 	.word	0x00000080


	//   ....[1]....
        /*0090*/ 	.word	0x00000a20


	//----- nvinfo : EIATTR_CRS_STACK_SIZE
	.align		4
.L_37:
        /*0094*/ 	.byte	0x04, 0x1e
        /*0096*/ 	.short	(.L_39 - .L_38)
.L_38:
        /*0098*/ 	.word	0x00000000


	//----- nvinfo : EIATTR_CBANK_PARAM_SIZE
	.align		4
.L_39:
        /*009c*/ 	.byte	0x03, 0x19
        /*009e*/ 	.short	0x0028


	//----- nvinfo : EIATTR_PARAM_CBANK
	.align		4
        /*00a0*/ 	.byte	0x04, 0x0a
        /*00a2*/ 	.short	(.L_41 - .L_40)
	.align		4
.L_40:
        /*00a4*/ 	.word	index@(.nv.constant0.createHeadUnMask)
        /*00a8*/ 	.short	0x0380
        /*00aa*/ 	.short	0x0028


	//----- nvinfo : EIATTR_SW_WAR
	.align		4
.L_41:
        /*00ac*/ 	.byte	0x04, 0x36
        /*00ae*/ 	.short	(.L_43 - .L_42)
.L_42:
        /*00b0*/ 	.word	0x00000008
.L_43:


//--------------------- .nv.info.createHeadMask   --------------------------
	.section	.nv.info.createHeadMask,"",@"SHT_CUDA_INFO"
	.sectionflags	@""
	.align	4


	//----- nvinfo : EIATTR_CUDA_API_VERSION
	.align		4
        /*0000*/ 	.byte	0x04, 0x37
        /*0002*/ 	.short	(.L_45 - .L_44)
.L_44:
        /*0004*/ 	.word	0x00000082


	//----- nvinfo : EIATTR_KPARAM_INFO
	.align		4
.L_45:
        /*0008*/ 	.byte	0x04, 0x17
        /*000a*/ 	.short	(.L_47 - .L_46)
.L_46:
        /*000c*/ 	.word	0x00000000
        /*0010*/ 	.short	0x0005
        /*0012*/ 	.short	0x0020
        /*0014*/ 	.byte	0x00, 0xf0, 0x11, 0x00


	//----- nvinfo : EIATTR_KPARAM_INFO
	.align		4
.L_47:
        /*0018*/ 	.byte	0x04, 0x17
        /*001a*/ 	.short	(.L_49 - .L_48)
.L_48:
        /*001c*/ 	.word	0x00000000
        /*0020*/ 	.short	0x0004
        /*0022*/ 	.short	0x001c
        /*0024*/ 	.byte	0x00, 0xf0, 0x11, 0x00


	//----- nvinfo : EIATTR_KPARAM_INFO
	.align		4
.L_49:
        /*0028*/ 	.byte	0x04, 0x17
        /*002a*/ 	.short	(.L_51 - .L_50)
.L_50:
        /*002c*/ 	.word	0x00000000
        /*0030*/ 	.short	0x0003
        /*0032*/ 	.short	0x0018
        /*0034*/ 	.byte	0x00, 0xf0, 0x11, 0x00


	//----- nvinfo : EIATTR_KPARAM_INFO
	.align		4
.L_51:
        /*0038*/ 	.byte	0x04, 0x17
        /*003a*/ 	.short	(.L_53 - .L_52)
.L_52:
        /*003c*/ 	.word	0x00000000
        /*0040*/ 	.short	0x0002
        /*0042*/ 	.short	0x0010
        /*0044*/ 	.byte	0x00, 0xf5, 0x21, 0x00


	//----- nvinfo : EIATTR_KPARAM_INFO
	.align		4
.L_53:
        /*0048*/ 	.byte	0x04, 0x17
        /*004a*/ 	.short	(.L_55 - .L_54)
.L_54:
        /*004c*/ 	.word	0x00000000
        /*0050*/ 	.short	0x0001
        /*0052*/ 	.short	0x0008
        /*0054*/ 	.byte	0x00, 0xf5, 0x21, 0x00


	//----- nvinfo : EIATTR_KPARAM_INFO
	.align		4
.L_55:
        /*0058*/ 	.byte	0x04, 0x17
        /*005a*/ 	.short	(.L_57 - .L_56)
.L_56:
        /*005c*/ 	.word	0x00000000
        /*0060*/ 	.short	0x0000
        /*0062*/ 	.short	0x0000
        /*0064*/ 	.byte	0x00, 0xf0, 0x21, 0x00


	//----- nvinfo : EIATTR_SPARSE_MMA_MASK
	.align		4
.L_57:
        /*0068*/ 	.byte	0x03, 0x50
        /*006a*/ 	.short	0x0000


	//----- nvinfo : EIATTR_MAXREG_COUNT
	.align		4
        /*006c*/ 	.byte	0x03, 0x1b
        /*006e*/ 	.short	0x00ff


	//----- nvinfo : EIATTR_MERCURY_ISA_VERSION
	.align		4
        /*0070*/ 	.byte	0x03, 0x5f
        /*0072*/ 	.short	0x0101


	//----- nvinfo : EIATTR_VRC_CTA_INIT_COUNT
	.align		4
        /*0074*/ 	.byte	0x02, 0x4a
	.zero		1
	.zero		1


	//----- nvinfo : EIATTR_EXIT_INSTR_OFFSETS
	.align		4
        /*0078*/ 	.byte	0x04, 0x1c
        /*007a*/ 	.short	(.L_59 - .L_58)


	//   ....[0]....
.L_58:
        /*007c*/ 	.word	0x00000080


	//   ....[1]....
        /*0080*/ 	.word	0x00000a00


	//----- nvinfo : EIATTR_CRS_STACK_SIZE
	.align		4
.L_59:
        /*0084*/ 	.byte	0x04, 0x1e
        /*0086*/ 	.short	(.L_61 - .L_60)
.L_60:
        /*0088*/ 	.word	0x00000000


	//----- nvinfo : EIATTR_CBANK_PARAM_SIZE
	.align		4
.L_61:
        /*008c*/ 	.byte	0x03, 0x19
        /*008e*/ 	.short	0x0024


	//----- nvinfo : EIATTR_PARAM_CBANK
	.align		4
        /*0090*/ 	.byte	0x04, 0x0a
        /*0092*/ 	.short	(.L_63 - .L_62)
	.align		4
.L_62:
        /*0094*/ 	.word	index@(.nv.constant0.createHeadMask)
        /*0098*/ 	.short	0x0380
        /*009a*/ 	.short	0x0024


	//----- nvinfo : EIATTR_SW_WAR
	.align		4
.L_63:
        /*009c*/ 	.byte	0x04, 0x36
        /*009e*/ 	.short	(.L_65 - .L_64)
.L_64:
        /*00a0*/ 	.word	0x00000008
.L_65:


//--------------------- .nv.callgraph             --------------------------
	.section	.nv.callgraph,"",@"SHT_CUDA_CALLGRAPH"
	.align	4
	.sectionentsize	8
	.align		4
        /*0000*/ 	.word	0x00000000
	.align		4
        /*0004*/ 	.word	0xffffffff
	.align		4
        /*0008*/ 	.word	0x00000000
	.align		4
        /*000c*/ 	.word	0xfffffffe
	.align		4
        /*0010*/ 	.word	0x00000000
	.align		4
        /*0014*/ 	.word	0xfffffffd
	.align		4
        /*0018*/ 	.word	0x00000000
	.align		4
        /*001c*/ 	.word	0xfffffffc


//--------------------- .text.createHeadUnMask    --------------------------
	.section	.text.createHeadUnMask,"ax",@progbits
	.align	128
        .global         createHeadUnMask
        .type           createHeadUnMask,@function
        .size           createHeadUnMask,(.L_x_31 - createHeadUnMask)
        .other          createHeadUnMask,@"STO_CUDA_ENTRY STV_DEFAULT"
createHeadUnMask:
.text.createHeadUnMask:
[----:B------:R-:W-:Y:S01]  /*0000*/  LDC R1, c[0x0][0x37c] ;  /* 0x0000df00ff017b82 */ /* 0x000fe20000000800 */
[----:B------:R-:W0:Y:S07]  /*0010*/  S2R R3, SR_TID.X ;  /* 0x0000000000037919 */ /* 0x000e2e0000002100 */
[----:B------:R-:W0:Y:S01]  /*0020*/  S2UR UR4, SR_CTAID.X ;  /* 0x00000000000479c3 */ /* 0x000e220000002500 */
[----:B------:R-:W1:Y:S07]  /*0030*/  LDCU.64 UR6, c[0x0][0x380] ;  /* 0x00007000ff0677ac */ /* 0x000e6e0008000a00 */
[----:B------:R-:W0:Y:S02]  /*0040*/  LDC R0, c[0x0][0x360] ;  /* 0x0000d800ff007b82 */ /* 0x000e240000000800 */
[----:B0-----:R-:W-:-:S05]  /*0050*/  IMAD R3, R0, UR4, R3 ;  /* 0x0000000400037c24 */ /* 0x001fca000f8e0203 */
[----:B-1----:R-:W-:-:S04]  /*0060*/  ISETP.GE.U32.AND P0, PT, R3, UR6, PT ;  /* 0x0000000603007c0c */ /* 0x002fc8000bf06070 */
[----:B------:R-:W-:-:S13]  /*0070*/  ISETP.GE.U32.AND.EX P0, PT, RZ, UR7, PT, P0 ;  /* 0x00000007ff007c0c */ /* 0x000fda000bf06100 */
[----:B------:R-:W-:Y:S05]  /*0080*/  @P0 EXIT ;  /* 0x000000000000094d */ /* 0x000fea0003800000 */
[----:B------:R-:W0:Y:S01]  /*0090*/  LDCU UR8, c[0x0][0x370] ;  /* 0x00006e00ff0877ac */ /* 0x000e220008000800 */
[----:B------:R-:W-:Y:S01]  /*00a0*/  BSSY.RECONVERGENT B0, `(.L_x_0) ;  /* 0x0000097000007945 */ /* 0x000fe20003800200 */
[----:B------:R-:W-:Y:S01]  /*00b0*/  IMAD.MOV.U32 R2, RZ, RZ, RZ ;  /* 0x000000ffff027224 */ /* 0x000fe200078e00ff */
[----:B------:R-:W1:Y:S01]  /*00c0*/  LDCU.64 UR4, c[0x0][0x3a0] ;  /* 0x00007400ff0477ac */ /* 0x000e620008000a00 */
[----:B------:R-:W2:Y:S01]  /*00d0*/  LDCU UR7, c[0x0][0x39c] ;  /* 0x00007380ff0777ac */ /* 0x000ea20008000800 */
[----:B------:R-:W3:Y:S01]  /*00e0*/  LDCU.64 UR10, c[0x0][0x358] ;  /* 0x00006b00ff0a77ac */ /* 0x000ee20008000a00 */
[----:B------:R-:W4:Y:S01]  /*00f0*/  LDCU UR17, c[0x0][0x3a0] ;  /* 0x00007400ff1177ac */ /* 0x000f220008000800 */
[----:B0-----:R-:W-:Y:S01]  /*0100*/  IMAD R0, R0, UR8, RZ ;  /* 0x0000000800007c24 */ /* 0x001fe2000f8e02ff */
[----:B------:R-:W0:Y:S01]  /*0110*/  LDCU UR16, c[0x0][0x39c] ;  /* 0x00007380ff1077ac */ /* 0x000e220008000800 */
[----:B-1----:R-:W-:Y:S01]  /*0120*/  USHF.R.S32.HI UR6, URZ, 0x1f, UR5 ;  /* 0x0000001fff067899 */ /* 0x002fe20008011405 */
[----:B------:R-:W1:Y:S01]  /*0130*/  LDCU UR9, c[0x0][0x3a4] ;  /* 0x00007480ff0977ac */ /* 0x000e620008000800 */
[----:B------:R-:W0:Y:S01]  /*0140*/  LDCU.64 UR18, c[0x0][0x380] ;  /* 0x00007000ff1277ac */ /* 0x000e220008000a00 */
[----:B------:R-:W0:Y:S01]  /*0150*/  LDCU.64 UR12, c[0x0][0x388] ;  /* 0x00007100ff0c77ac */ /* 0x000e220008000a00 */
[----:B------:R-:W0:Y:S01]  /*0160*/  LDCU.64 UR14, c[0x0][0x390] ;  /* 0x00007200ff0e77ac */ /* 0x000e220008000a00 */
[----:B------:R-:W-:-:S02]  /*0170*/  USHF.R.S32.HI UR5, URZ, 0x1f, UR4 ;  /* 0x0000001fff057899 */ /* 0x000fc40008011404 */
[----:B--234-:R-:W-:-:S12]  /*0180*/  USHF.R.S32.HI UR7, URZ, 0x1f, UR7 ;  /* 0x0000001fff077899 */ /* 0x01cfd80008011407 */
.L_x_13:
[----:B------:R-:W-:Y:S01]  /*0190*/  LOP3.LUT R4, R2, UR6, RZ, 0xfc, !PT ;  /* 0x0000000602047c12 */ /* 0x000fe2000f8efcff */
[----:B------:R-:W-:Y:S03]  /*01a0*/  BSSY.RECONVERGENT B1, `(.L_x_1) ;  /* 0x000001e000017945 */ /* 0x000fe60003800200 */
[----:B------:R-:W-:-:S13]  /*01b0*/  ISETP.NE.U32.AND P0, PT, R4, RZ, PT ;  /* 0x000000ff0400720c */ /* 0x000fda0003f05070 */
[----:B------:R-:W-:Y:S05]  /*01c0*/  @P0 BRA `(.L_x_2) ;  /* 0x0000000000500947 */ /* 0x000fea0003800000 */
[----:B-1----:R-:W1:Y:S01]  /*01d0*/  I2F.U32.RP R6, UR9 ;  /* 0x0000000900067d06 */ /* 0x002e620008209000 */
[----:B------:R-:W-:-:S07]  /*01e0*/  ISETP.NE.U32.AND P2, PT, RZ, UR9, PT ;  /* 0x00000009ff007c0c */ /* 0x000fce000bf45070 */
[----:B-1----:R-:W1:Y:S02]  /*01f0*/  MUFU.RCP R6, R6 ;  /* 0x0000000600067308 */ /* 0x002e640000001000 */
[----:B-1----:R-:W-:-:S06]  /*0200*/  VIADD R4, R6, 0xffffffe ;  /* 0x0ffffffe06047836 */ /* 0x002fcc0000000000 */
[----:B------:R1:W2:Y:S02]  /*0210*/  F2I.FTZ.U32.TRUNC.NTZ R5, R4 ;  /* 0x0000000400057305 */ /* 0x0002a4000021f000 */
[----:B-1----:R-:W-:Y:S01]  /*0220*/  IMAD.MOV.U32 R4, RZ, RZ, RZ ;  /* 0x000000ffff047224 */ /* 0x002fe200078e00ff */
[----:B--2---:R-:W-:-:S05]  /*0230*/  IADD3 R7, PT, PT, RZ, -R5, RZ ;  /* 0x80000005ff077210 */ /* 0x004fca0007ffe0ff */
[----:B------:R-:W-:-:S04]  /*0240*/  IMAD R7, R7, UR9, RZ ;  /* 0x0000000907077c24 */ /* 0x000fc8000f8e02ff */
[----:B------:R-:W-:-:S06]  /*0250*/  IMAD.HI.U32 R8, R5, R7, R4 ;  /* 0x0000000705087227 */ /* 0x000fcc00078e0004 */
[----:B------:R-:W-:-:S04]  /*0260*/  IMAD.HI.U32 R4, R8, R3, RZ ;  /* 0x0000000308047227 */ /* 0x000fc800078e00ff */
[----:B------:R-:W-:-:S04]  /*0270*/  IMAD.MOV R8, RZ, RZ, -R4 ;  /* 0x000000ffff087224 */ /* 0x000fc800078e0a04 */
[----:B------:R-:W-:-:S05]  /*0280*/  IMAD R5, R8, UR9, R3 ;  /* 0x0000000908057c24 */ /* 0x000fca000f8e0203 */
[----:B------:R-:W-:-:S13]  /*0290*/  ISETP.GE.U32.AND P0, PT, R5, UR9, PT ;  /* 0x0000000905007c0c */ /* 0x000fda000bf06070 */
[----:B------:R-:W-:Y:S01]  /*02a0*/  @P0 IADD3 R5, PT, PT, R5, -UR9, RZ ;  /* 0x8000000905050c10 */ /* 0x000fe2000fffe0ff */
[----:B------:R-:W-:-:S03]  /*02b0*/  @P0 VIADD R4, R4, 0x1 ;  /* 0x0000000104040836 */ /* 0x000fc60000000000 */
[----:B------:R-:W-:Y:S01]  /*02c0*/  ISETP.GE.U32.AND P1, PT, R5, UR9, PT ;  /* 0x0000000905007c0c */ /* 0x000fe2000bf26070 */
[----:B------:R-:W-:-:S12]  /*02d0*/  HFMA2 R5, -RZ, RZ, 0, 0 ;  /* 0x00000000ff057431 */ /* 0x000fd800000001ff */
[----:B------:R-:W-:Y:S01]  /*02e0*/  @P1 VIADD R4, R4, 0x1 ;  /* 0x0000000104041836 */ /* 0x000fe20000000000 */
[----:B------:R-:W-:Y:S01]  /*02f0*/  @!P2 LOP3.LUT R4, RZ, UR9, RZ, 0x33, !PT ;  /* 0x00000009ff04ac12 */ /* 0x000fe2000f8e33ff */
[----:B------:R-:W-:Y:S06]  /*0300*/  BRA `(.L_x_3) ;  /* 0x00000000001c7947 */ /* 0x000fec0003800000 */
.L_x_2:
[----:B------:R-:W2:Y:S01]  /*0310*/  LDCU UR4, c[0x0][0x3a4] ;  /* 0x00007480ff0477ac */ /* 0x000ea20008000800 */
[----:B------:R-:W-:Y:S01]  /*0320*/  IMAD.MOV.U32 R4, RZ, RZ, R3 ;  /* 0x000000ffff047224 */ /* 0x000fe200078e0003 */
[----:B------:R-:W-:Y:S01]  /*0330*/  MOV R7, UR6 ;  /* 0x0000000600077c02 */ /* 0x000fe20008000f00 */
[----:B------:R-:W-:Y:S01]  /*0340*/  IMAD.MOV.U32 R5, RZ, RZ, R2 ;  /* 0x000000ffff057224 */ /* 0x000fe200078e0002 */
[----:B------:R-:W-:Y:S01]  /*0350*/  MOV R6, 0x380 ;  /* 0x0000038000067802 */ /* 0x000fe20000000f00 */
[----:B--2---:R-:W-:-:S07]  /*0360*/  IMAD.U32 R8, RZ, RZ, UR4 ;  /* 0x00000004ff087e24 */ /* 0x004fce000f8e00ff */
[----:B01----:R-:W-:Y:S05]  /*0370*/  CALL.REL.NOINC `($__internal_0_$__cuda_sm20_div_u64) ;  /* 0x0000000400ac7944 */ /* 0x003fea0003c00000 */
.L_x_3:
[----:B0-----:R-:W-:Y:S05]  /*0380*/  BSYNC.RECONVERGENT B1 ;  /* 0x0000000000017941 */ /* 0x001fea0003800200 */
.L_x_1:
[----:B------:R-:W-:Y:S01]  /*0390*/  LOP3.LUT R6, R5, UR7, RZ, 0xfc, !PT ;  /* 0x0000000705067c12 */ /* 0x000fe2000f8efcff */
[----:B------:R-:W-:Y:S03]  /*03a0*/  BSSY.RECONVERGENT B1, `(.L_x_4) ;  /* 0x000001d000017945 */ /* 0x000fe60003800200 */
[----:B------:R-:W-:-:S13]  /*03b0*/  ISETP.NE.U32.AND P0, PT, R6, RZ, PT ;  /* 0x000000ff0600720c */ /* 0x000fda0003f05070 */
[----:B------:R-:W-:Y:S05]  /*03c0*/  @P0 BRA `(.L_x_5) ;  /* 0x0000000000540947 */ /* 0x000fea0003800000 */
[----:B------:R-:W0:Y:S01]  /*03d0*/  I2F.U32.RP R5, UR16 ;  /* 0x0000001000057d06 */ /* 0x000e220008209000 */
[----:B------:R-:W-:-:S07]  /*03e0*/  ISETP.NE.U32.AND P2, PT, RZ, UR16, PT ;  /* 0x00000010ff007c0c */ /* 0x000fce000bf45070 */
[----:B0-----:R-:W0:Y:S02]  /*03f0*/  MUFU.RCP R5, R5 ;  /* 0x0000000500057308 */ /* 0x001e240000001000 */
[----:B0-----:R-:W-:Y:S02]  /*0400*/  VIADD R6, R5, 0xffffffe ;  /* 0x0ffffffe05067836 */ /* 0x001fe40000000000 */
[----:B------:R-:W-:-:S04]  /*0410*/  IMAD.MOV.U32 R5, RZ, RZ, RZ ;  /* 0x000000ffff057224 */ /* 0x000fc800078e00ff */
[----:B------:R0:W1:Y:S02]  /*0420*/  F2I.FTZ.U32.TRUNC.NTZ R7, R6 ;  /* 0x0000000600077305 */ /* 0x000064000021f000 */
[----:B0-----:R-:W-:Y:S01]  /*0430*/  IMAD.MOV.U32 R6, RZ, RZ, RZ ;  /* 0x000000ffff067224 */ /* 0x001fe200078e00ff */
[----:B-1----:R-:W-:-:S05]  /*0440*/  IADD3 R9, PT, PT, RZ, -R7, RZ ;  /* 0x80000007ff097210 */ /* 0x002fca0007ffe0ff */
        /* <DEDUP_REMOVED lines=8> */
[----:B------:R-:W-:-:S13]  /*04d0*/  ISETP.GE.U32.AND P1, PT, R4, UR16, PT ;  /* 0x0000001004007c0c */ /* 0x000fda000bf26070 */
[----:B------:R-:W-:Y:S01]  /*04e0*/  @P1 VIADD R7, R7, 0x1 ;  /* 0x0000000107071836 */ /* 0x000fe20000000000 */
[----:B------:R-:W-:-:S04]  /*04f0*/  @!P2 LOP3.LUT R7, RZ, UR16, RZ, 0x33, !PT ;  /* 0x00000010ff07ac12 */ /* 0x000fc8000f8e33ff */
[----:B------:R-:W-:Y:S01]  /*0500*/  MOV R4, R7 ;  /* 0x0000000700047202 */ /* 0x000fe20000000f00 */
[----:B------:R-:W-:Y:S06]  /*0510*/  BRA `(.L_x_6) ;  /* 0x0000000000147947 */ /* 0x000fec0003800000 */
.L_x_5:
[----:B------:R-:W0:Y:S01]  /*0520*/  LDCU UR4, c[0x0][0x39c] ;  /* 0x00007380ff0477ac */ /* 0x000e220008000800 */
[----:B------:R-:W-:Y:S01]  /*0530*/  IMAD.U32 R7, RZ, RZ, UR7 ;  /* 0x00000007ff077e24 */ /* 0x000fe2000f8e00ff */
[----:B------:R-:W-:Y:S02]  /*0540*/  MOV R6, 0x570 ;  /* 0x0000057000067802 */ /* 0x000fe40000000f00 */
[----:B0-----:R-:W-:-:S07]  /*0550*/  MOV R8, UR4 ;  /* 0x0000000400087c02 */ /* 0x001fce0008000f00 */
[----:B------:R-:W-:Y:S05]  /*0560*/  CALL.REL.NOINC `($__internal_0_$__cuda_sm20_div_u64) ;  /* 0x0000000400307944 */ /* 0x000fea0003c00000 */
.L_x_6:
[----:B------:R-:W-:Y:S05]  /*0570*/  BSYNC.RECONVERGENT B1 ;  /* 0x0000000000017941 */ /* 0x000fea0003800200 */
.L_x_4:
[----:B------:R-:W-:Y:S01]  /*0580*/  LOP3.LUT R6, R5, UR5, RZ, 0xfc, !PT ;  /* 0x0000000505067c12 */ /* 0x000fe2000f8efcff */
[----:B------:R-:W-:Y:S03]  /*0590*/  BSSY.RECONVERGENT B1, `(.L_x_7) ;  /* 0x000001c000017945 */ /* 0x000fe60003800200 */
[----:B------:R-:W-:-:S13]  /*05a0*/  ISETP.NE.U32.AND P0, PT, R6, RZ, PT ;  /* 0x000000ff0600720c */ /* 0x000fda0003f05070 */
[----:B------:R-:W-:Y:S05]  /*05b0*/  @P0 BRA `(.L_x_8) ;  /* 0x00000000004c0947 */ /* 0x000fea0003800000 */
[----:B------:R-:W0:Y:S01]  /*05c0*/  I2F.U32.RP R5, UR17 ;  /* 0x0000001100057d06 */ /* 0x000e220008209000 */
[----:B------:R-:W-:-:S07]  /*05d0*/  ISETP.NE.U32.AND P2, PT, RZ, UR17, PT ;  /* 0x00000011ff007c0c */ /* 0x000fce000bf45070 */
[----:B0-----:R-:W0:Y:S02]  /*05e0*/  MUFU.RCP R5, R5 ;  /* 0x0000000500057308 */ /* 0x001e240000001000 */
[----:B0-----:R-:W-:-:S06]  /*05f0*/  VIADD R6, R5, 0xffffffe ;  /* 0x0ffffffe05067836 */ /* 0x001fcc0000000000 */
[----:B------:R0:W1:Y:S02]  /*0600*/  F2I.FTZ.U32.TRUNC.NTZ R7, R6 ;  /* 0x0000000600077305 */ /* 0x000064000021f000 */
[----:B0-----:R-:W-:Y:S02]  /*0610*/  HFMA2 R6, -RZ, RZ, 0, 0 ;  /* 0x00000000ff067431 */ /* 0x001fe400000001ff */
[----:B-1----:R-:W-:-:S04]  /*0620*/  IMAD.MOV R9, RZ, RZ, -R7 ;  /* 0x000000ffff097224 */ /* 0x002fc800078e0a07 */
[----:B------:R-:W-:-:S04]  /*0630*/  IMAD R9, R9, UR17, RZ ;  /* 0x0000001109097c24 */ /* 0x000fc8000f8e02ff */
[----:B------:R-:W-:-:S06]  /*0640*/  IMAD.HI.U32 R7, R7, R9, R6 ;  /* 0x0000000907077227 */ /* 0x000fcc00078e0006 */
[----:B------:R-:W-:-:S04]  /*0650*/  IMAD.HI.U32 R7, R7, R4, RZ ;  /* 0x0000000407077227 */ /* 0x000fc800078e00ff */
[----:B------:R-:W-:-:S04]  /*0660*/  IMAD.MOV R9, RZ, RZ, -R7 ;  /* 0x000000ffff097224 */ /* 0x000fc800078e0a07 */
[----:B------:R-:W-:-:S05]  /*0670*/  IMAD R4, R9, UR17, R4 ;  /* 0x0000001109047c24 */ /* 0x000fca000f8e0204 */
[----:B------:R-:W-:-:S13]  /*0680*/  ISETP.GE.U32.AND P0, PT, R4, UR17, PT ;  /* 0x0000001104007c0c */ /* 0x000fda000bf06070 */
[----:B------:R-:W-:Y:S01]  /*0690*/  @P0 VIADD R4, R4, -UR17 ;  /* 0x8000001104040c36 */ /* 0x000fe20008000000 */
[----:B------:R-:W-:-:S04]  /*06a0*/  @P0 IADD3 R7, PT, PT, R7, 0x1, RZ ;  /* 0x0000000107070810 */ /* 0x000fc80007ffe0ff */
[----:B------:R-:W-:-:S13]  /*06b0*/  ISETP.GE.U32.AND P1, PT, R4, UR17, PT ;  /* 0x0000001104007c0c */ /* 0x000fda000bf26070 */
[----:B------:R-:W-:Y:S01]  /*06c0*/  @P1 VIADD R7, R7, 0x1 ;  /* 0x0000000107071836 */ /* 0x000fe20000000000 */
[----:B------:R-:W-:Y:S01]  /*06d0*/  @!P2 LOP3.LUT R7, RZ, UR17, RZ, 0x33, !PT ;  /* 0x00000011ff07ac12 */ /* 0x000fe2000f8e33ff */
[----:B------:R-:W-:Y:S06]  /*06e0*/  BRA `(.L_x_9) ;  /* 0x0000000000187947 */ /* 0x000fec0003800000 */
.L_x_8:
[----:B------:R-:W0:Y:S01]  /*06f0*/  LDCU UR4, c[0x0][0x3a0] ;  /* 0x00007400ff0477ac */ /* 0x000e220008000800 */
[----:B------:R-:W-:Y:S01]  /*0700*/  IMAD.U32 R7, RZ, RZ, UR5 ;  /* 0x00000005ff077e24 */ /* 0x000fe2000f8e00ff */
[----:B------:R-:W-:Y:S02]  /*0710*/  MOV R6, 0x740 ;  /* 0x0000074000067802 */ /* 0x000fe40000000f00 */
[----:B0-----:R-:W-:-:S07]  /*0720*/  MOV R8, UR4 ;  /* 0x0000000400087c02 */ /* 0x001fce0008000f00 */
[----:B------:R-:W-:Y:S05]  /*0730*/  CALL.REL.NOINC `($__internal_0_$__cuda_sm20_div_u64) ;  /* 0x0000000000bc7944 */ /* 0x000fea0003c00000 */
[----:B------:R-:W-:-:S07]  /*0740*/  IMAD.MOV.U32 R7, RZ, RZ, R4 ;  /* 0x000000ffff077224 */ /* 0x000fce00078e0004 */
.L_x_9:
[----:B------:R-:W-:Y:S05]  /*0750*/  BSYNC.RECONVERGENT B1 ;  /* 0x0000000000017941 */ /* 0x000fea0003800200 */
.L_x_7:
[----:B------:R-:W-:-:S04]  /*0760*/  SHF.R.S64 R4, RZ, 0x1e, R7 ;  /* 0x0000001eff047819 */ /* 0x000fc80000001007 */
[----:B------:R-:W-:-:S04]  /*0770*/  IADD3 R4, P0, PT, R4, UR12, RZ ;  /* 0x0000000c04047c10 */ /* 0x000fc8000ff1e0ff */
[----:B------:R-:W-:-:S05]  /*0780*/  LEA.HI.X.SX32 R5, R7, UR13, 0x2, P0 ;  /* 0x0000000d07057c11 */ /* 0x000fca00080f16ff */
[----:B------:R0:W5:Y:S01]  /*0790*/  LDG.E R4, desc[UR10][R4.64] ;  /* 0x0000000a04047981 */ /* 0x000162000c1e1900 */
[----:B------:R-:W-:Y:S01]  /*07a0*/  LOP3.LUT R6, R2, UR5, RZ, 0xfc, !PT ;  /* 0x0000000502067c12 */ /* 0x000fe2000f8efcff */
[----:B------:R-:W-:Y:S03]  /*07b0*/  BSSY.RECONVERGENT B1, `(.L_x_10) ;  /* 0x0000019000017945 */ /* 0x000fe60003800200 */
[----:B------:R-:W-:-:S13]  /*07c0*/  ISETP.NE.U32.AND P0, PT, R6, RZ, PT ;  /* 0x000000ff0600720c */ /* 0x000fda0003f05070 */
[----:B0-----:R-:W-:Y:S05]  /*07d0*/  @P0 BRA `(.L_x_11) ;  /* 0x00000000004c0947 */ /* 0x001fea0003800000 */
[----:B------:R-:W0:Y:S01]  /*07e0*/  I2F.U32.RP R8, UR17 ;  /* 0x0000001100087d06 */ /* 0x000e220008209000 */
[----:B------:R-:W-:Y:S01]  /*07f0*/  IMAD.MOV.U32 R6, RZ, RZ, RZ ;  /* 0x000000ffff067224 */ /* 0x000fe200078e00ff */
[----:B------:R-:W-:-:S06]  /*0800*/  ISETP.NE.U32.AND P1, PT, RZ, UR17, PT ;  /* 0x00000011ff007c0c */ /* 0x000fcc000bf25070 */
[----:B0-----:R-:W0:Y:S02]  /*0810*/  MUFU.RCP R8, R8 ;  /* 0x0000000800087308 */ /* 0x001e240000001000 */
[----:B0-----:R-:W-:-:S06]  /*0820*/  VIADD R7, R8, 0xffffffe ;  /* 0x0ffffffe08077836 */ /* 0x001fcc0000000000 */
[----:B------:R-:W0:Y:S02]  /*0830*/  F2I.FTZ.U32.TRUNC.NTZ R7, R7 ;  /* 0x0000000700077305 */ /* 0x000e24000021f000 */
[----:B0-----:R-:W-:-:S05]  /*0840*/  IADD3 R5, PT, PT, RZ, -R7, RZ ;  /* 0x80000007ff057210 */ /* 0x001fca0007ffe0ff */
[----:B------:R-:W-:-:S04]  /*0850*/  IMAD R5, R5, UR17, RZ ;  /* 0x0000001105057c24 */ /* 0x000fc8000f8e02ff */
[----:B------:R-:W-:-:S06]  /*0860*/  IMAD.HI.U32 R6, R7, R5, R6 ;  /* 0x0000000507067227 */ /* 0x000fcc00078e0006 */
[----:B------:R-:W-:-:S04]  /*0870*/  IMAD.HI.U32 R5, R6, R3, RZ ;  /* 0x0000000306057227 */ /* 0x000fc800078e00ff */
[----:B------:R-:W-:-:S04]  /*0880*/  IMAD.MOV R6, RZ, RZ, -R5 ;  /* 0x000000ffff067224 */ /* 0x000fc800078e0a05 */
[----:B------:R-:W-:-:S05]  /*0890*/  IMAD R5, R6, UR17, R3 ;  /* 0x0000001106057c24 */ /* 0x000fca000f8e0203 */
[----:B------:R-:W-:-:S13]  /*08a0*/  ISETP.GE.U32.AND P0, PT, R5, UR17, PT ;  /* 0x0000001105007c0c */ /* 0x000fda000bf06070 */
[----:B------:R-:W-:-:S04]  /*08b0*/  @P0 IADD3 R5, PT, PT, R5, -UR17, RZ ;  /* 0x8000001105050c10 */ /* 0x000fc8000fffe0ff */
[----:B------:R-:W-:-:S13]  /*08c0*/  ISETP.GE.U32.AND P0, PT, R5, UR17, PT ;  /* 0x0000001105007c0c */ /* 0x000fda000bf06070 */
[----:B------:R-:W-:Y:S01]  /*08d0*/  @P0 VIADD R5, R5, -UR17 ;  /* 0x8000001105050c36 */ /* 0x000fe20008000000 */
[----:B------:R-:W-:-:S05]  /*08e0*/  @!P1 LOP3.LUT R5, RZ, UR17, RZ, 0x33, !PT ;  /* 0x00000011ff059c12 */ /* 0x000fca000f8e33ff */
[----:B------:R-:W-:Y:S01]  /*08f0*/  IMAD.MOV.U32 R7, RZ, RZ, R5 ;  /* 0x000000ffff077224 */ /* 0x000fe200078e0005 */
[----:B------:R-:W-:Y:S06]  /*0900*/  BRA `(.L_x_12) ;  /* 0x00000000000c7947 */ /* 0x000fec0003800000 */
.L_x_11:
[----:B------:R-:W-:-:S07]  /*0910*/  MOV R6, 0x930 ;  /* 0x0000093000067802 */ /* 0x000fce0000000f00 */
[----:B-----5:R-:W-:Y:S05]  /*0920*/  CALL.REL.NOINC `($__internal_1_$__cuda_sm20_rem_u64) ;  /* 0x0000000400507944 */ /* 0x020fea0003c00000 */
[----:B------:R-:W-:-:S07]  /*0930*/  MOV R7, R5 ;  /* 0x0000000500077202 */ /* 0x000fce0000000f00 */
.L_x_12:
[----:B------:R-:W-:Y:S05]  /*0940*/  BSYNC.RECONVERGENT B1 ;  /* 0x0000000000017941 */ /* 0x000fea0003800200 */
.L_x_10:
[----:B-----5:R-:W0:Y:S01]  /*0950*/  F2I.S64.TRUNC R4, R4 ;  /* 0x0000000400047311 */ /* 0x020e22000020d900 */
[----:B------:R-:W-:Y:S02]  /*0960*/  LEA R6, P1, R3, UR14, 0x2 ;  /* 0x0000000e03067c11 */ /* 0x000fe4000f8210ff */
[----:B0-----:R-:W-:Y:S02]  /*0970*/  ISETP.GE.AND P0, PT, R7, R4, PT ;  /* 0x000000040700720c */ /* 0x001fe40003f06270 */
[----:B------:R-:W-:-:S11]  /*0980*/  LEA.HI.X R7, R3, UR15, R2, 0x2, P1 ;  /* 0x0000000f03077c11 */ /* 0x000fd600088f1402 */
[----:B------:R-:W-:Y:S01]  /*0990*/  @P0 IMAD.MOV.U32 R5, RZ, RZ, 0x3f800000 ;  /* 0x3f800000ff050424 */ /* 0x000fe200078e00ff */
[----:B------:R2:W-:Y:S04]  /*09a0*/  @!P0 STG.E desc[UR10][R6.64], RZ ;  /* 0x000000ff06008986 */ /* 0x0005e8000c10190a */
[----:B------:R2:W-:Y:S01]  /*09b0*/  @P0 STG.E desc[UR10][R6.64], R5 ;  /* 0x0000000506000986 */ /* 0x0005e2000c10190a */
[----:B------:R-:W-:-:S05]  /*09c0*/  IADD3 R3, P0, PT, R0, R3, RZ ;  /* 0x0000000300037210 */ /* 0x000fca0007f1e0ff */
[----:B------:R-:W-:Y:S01]  /*09d0*/  IMAD.X R2, RZ, RZ, R2, P0 ;  /* 0x000000ffff027224 */ /* 0x000fe200000e0602 */
[----:B------:R-:W-:-:S04]  /*09e0*/  ISETP.GE.U32.AND P0, PT, R3, UR18, PT ;  /* 0x0000001203007c0c */ /* 0x000fc8000bf06070 */
[----:B------:R-:W-:-:S13]  /*09f0*/  ISETP.GE.U32.AND.EX P0, PT, R2, UR19, PT, P0 ;  /* 0x0000001302007c0c */ /* 0x000fda000bf06100 */
[----:B--2---:R-:W-:Y:S05]  /*0a00*/  @!P0 BRA `(.L_x_13) ;  /* 0xfffffff400e08947 */ /* 0x004fea000383ffff */
[----:B------:R-:W-:Y:S05]  /*0a10*/  BSYNC.RECONVERGENT B0 ;  /* 0x0000000000007941 */ /* 0x000fea0003800200 */
.L_x_0:
[----:B------:R-:W-:Y:S05]  /*0a20*/  EXIT ;  /* 0x000000000000794d */ /* 0x000fea0003800000 */
        .weak           $__internal_0_$__cuda_sm20_div_u64
        .type           $__internal_0_$__cuda_sm20_div_u64,@function
        .size           $__internal_0_$__cuda_sm20_div_u64,($__internal_1_$__cuda_sm20_rem_u64 - $__internal_0_$__cuda_sm20_div_u64)
$__internal_0_$__cuda_sm20_div_u64:
[----:B------:R-:W-:-:S06]  /*0a30*/  MOV R9, R7 ;  /* 0x0000000700097202 */ /* 0x000fcc0000000f00 */
[----:B------:R-:W0:Y:S08]  /*0a40*/  I2F.U64.RP R9, R8 ;  /* 0x0000000800097312 */ /* 0x000e300000309000 */
[----:B0-----:R-:W0:Y:S02]  /*0a50*/  MUFU.RCP R10, R9 ;  /* 0x00000009000a7308 */ /* 0x001e240000001000 */
[----:B0-----:R-:W-:-:S06]  /*0a60*/  VIADD R10, R10, 0x1ffffffe ;  /* 0x1ffffffe0a0a7836 */ /* 0x001fcc0000000000 */
[----:B------:R-:W0:Y:S02]  /*0a70*/  F2I.U64.TRUNC R10, R10 ;  /* 0x0000000a000a7311 */ /* 0x000e24000020d800 */
[----:B0-----:R-:W-:-:S04]  /*0a80*/  IMAD.WIDE.U32 R12, R10, R8, RZ ;  /* 0x000000080a0c7225 */ /* 0x001fc800078e00ff */
[----:B------:R-:W-:Y:S01]  /*0a90*/  IMAD R13, R10, R7, R13 ;  /* 0x000000070a0d7224 */ /* 0x000fe200078e020d */
[----:B------:R-:W-:-:S03]  /*0aa0*/  IADD3 R15, P0, PT, RZ, -R12, RZ ;  /* 0x8000000cff0f7210 */ /* 0x000fc60007f1e0ff */
[----:B------:R-:W-:Y:S02]  /*0ab0*/  IMAD R13, R11, R8, R13 ;  /* 0x000000080b0d7224 */ /* 0x000fe400078e020d */
[----:B------:R-:W-:-:S03]  /*0ac0*/  IMAD.HI.U32 R12, R10, R15, RZ ;  /* 0x0000000f0a0c7227 */ /* 0x000fc600078e00ff */
[----:B------:R-:W-:Y:S01]  /*0ad0*/  IADD3.X R17, PT, PT, RZ, ~R13, RZ, P0, !PT ;  /* 0x8000000dff117210 */ /* 0x000fe200007fe4ff */
[----:B------:R-:W-:-:S04]  /*0ae0*/  IMAD.MOV.U32 R13, RZ, RZ, R10 ;  /* 0x000000ffff0d7224 */ /* 0x000fc800078e000a */
[----:B------:R-:W-:-:S04]  /*0af0*/  IMAD.WIDE.U32 R12, P0, R10, R17, R12 ;  /* 0x000000110a0c7225 */ /* 0x000fc8000780000c */
[C---:B------:R-:W-:Y:S02]  /*0b00*/  IMAD R19, R11.reuse, R17, RZ ;  /* 0x000000110b137224 */ /* 0x040fe400078e02ff */
[----:B------:R-:W-:-:S04]  /*0b10*/  IMAD.HI.U32 R12, P1, R11, R15, R12 ;  /* 0x0000000f0b0c7227 */ /* 0x000fc8000782000c */
[----:B------:R-:W-:Y:S01]  /*0b20*/  IMAD.HI.U32 R9, R11, R17, RZ ;  /* 0x000000110b097227 */ /* 0x000fe200078e00ff */
[----:B------:R-:W-:-:S04]  /*0b30*/  IADD3 R13, P2, PT, R19, R12, RZ ;  /* 0x0000000c130d7210 */ /* 0x000fc80007f5e0ff */
[----:B------:R-:W-:Y:S01]  /*0b40*/  IADD3.X R9, PT, PT, R9, R11, RZ, P0, !PT ;  /* 0x0000000b09097210 */ /* 0x000fe200007fe4ff */
[----:B------:R-:W-:-:S03]  /*0b50*/  IMAD.WIDE.U32 R10, R13, R8, RZ ;  /* 0x000000080d0a7225 */ /* 0x000fc600078e00ff */
[----:B------:R-:W-:Y:S01]  /*0b60*/  IADD3.X R9, PT, PT, RZ, RZ, R9, P2, P1 ;  /* 0x000000ffff097210 */ /* 0x000fe200017e2409 */
[----:B------:R-:W-:Y:S01]  /*0b70*/  IMAD R11, R13, R7, R11 ;  /* 0x000000070d0b7224 */ /* 0x000fe200078e020b */
[----:B------:R-:W-:-:S03]  /*0b80*/  IADD3 R15, P0, PT, RZ, -R10, RZ ;  /* 0x8000000aff0f7210 */ /* 0x000fc60007f1e0ff */
[----:B------:R-:W-:Y:S02]  /*0b90*/  IMAD R11, R9, R8, R11 ;  /* 0x00000008090b7224 */ /* 0x000fe400078e020b */
[----:B------:R-:W-:-:S04]  /*0ba0*/  IMAD.HI.U32 R12, R13, R15, RZ ;  /* 0x0000000f0d0c7227 */ /* 0x000fc800078e00ff */
[----:B------:R-:W-:Y:S02]  /*0bb0*/  IMAD.X R10, RZ, RZ, ~R11, P0 ;  /* 0x000000ffff0a7224 */ /* 0x000fe400000e0e0b */
[----:B------:R-:W-:Y:S02]  /*0bc0*/  IMAD.MOV.U32 R11, RZ, RZ, RZ ;  /* 0x000000ffff0b7224 */ /* 0x000fe400078e00ff */
[----:B------:R-:W-:-:S04]  /*0bd0*/  IMAD.WIDE.U32 R12, P0, R13, R10, R12 ;  /* 0x0000000a0d0c7225 */ /* 0x000fc8000780000c */
[C---:B------:R-:W-:Y:S02]  /*0be0*/  IMAD R14, R9.reuse, R10, RZ ;  /* 0x0000000a090e7224 */ /* 0x040fe400078e02ff */
[----:B------:R-:W-:-:S04]  /*0bf0*/  IMAD.HI.U32 R13, P1, R9, R15, R12 ;  /* 0x0000000f090d7227 */ /* 0x000fc8000782000c */
[----:B------:R-:W-:Y:S01]  /*0c00*/  IMAD.HI.U32 R10, R9, R10, RZ ;  /* 0x0000000a090a7227 */ /* 0x000fe200078e00ff */
[----:B------:R-:W-:-:S04]  /*0c10*/  IADD3 R13, P2, PT, R14, R13, RZ ;  /* 0x0000000d0e0d7210 */ /* 0x000fc80007f5e0ff */
[----:B------:R-:W-:Y:S01]  /*0c20*/  IADD3.X R9, PT, PT, R10, R9, RZ, P0, !PT ;  /* 0x000000090a097210 */ /* 0x000fe200007fe4ff */
[----:B------:R-:W-:-:S03]  /*0c30*/  IMAD.HI.U32 R10, R13, R4, RZ ;  /* 0x000000040d0a7227 */ /* 0x000fc600078e00ff */
[----:B------:R-:W-:Y:S01]  /*0c40*/  IADD3.X R9, PT, PT, RZ, RZ, R9, P2, P1 ;  /* 0x000000ffff097210 */ /* 0x000fe200017e2409 */
[----:B------:R-:W-:-:S04]  /*0c50*/  IMAD.WIDE.U32 R10, R13, R5, R10 ;  /* 0x000000050d0a7225 */ /* 0x000fc800078e000a */
[C---:B------:R-:W-:Y:S02]  /*0c60*/  IMAD R13, R9.reuse, R5, RZ ;  /* 0x00000005090d7224 */ /* 0x040fe400078e02ff */
[----:B------:R-:W-:-:S04]  /*0c70*/  IMAD.HI.U32 R10, P0, R9, R4, R10 ;  /* 0x00000004090a7227 */ /* 0x000fc8000780000a */
[----:B------:R-:W-:Y:S01]  /*0c80*/  IMAD.HI.U32 R9, R9, R5, RZ ;  /* 0x0000000509097227 */ /* 0x000fe200078e00ff */
[----:B------:R-:W-:-:S04]  /*0c90*/  IADD3 R13, P1, PT, R13, R10, RZ ;  /* 0x0000000a0d0d7210 */ /* 0x000fc80007f3e0ff */
[----:B------:R-:W-:Y:S01]  /*0ca0*/  IADD3.X R9, PT, PT, R9, RZ, RZ, P0, !PT ;  /* 0x000000ff09097210 */ /* 0x000fe200007fe4ff */
[----:B------:R-:W-:-:S04]  /*0cb0*/  IMAD.WIDE.U32 R10, R13, R8, RZ ;  /* 0x000000080d0a7225 */ /* 0x000fc800078e00ff */
[----:B------:R-:W-:Y:S01]  /*0cc0*/  IMAD.X R9, RZ, RZ, R9, P1 ;  /* 0x000000ffff097224 */ /* 0x000fe200008e0609 */
[----:B------:R-:W-:Y:S01]  /*0cd0*/  IADD3 R15, P1, PT, -R10, R4, RZ ;  /* 0x000000040a0f7210 */ /* 0x000fe20007f3e1ff */
[----:B------:R-:W-:-:S03]  /*0ce0*/  IMAD R11, R13, R7, R11 ;  /* 0x000000070d0b7224 */ /* 0x000fc600078e020b */
[-C--:B------:R-:W-:Y:S01]  /*0cf0*/  ISETP.GE.U32.AND P0, PT, R15, R8.reuse, PT ;  /* 0x000000080f00720c */ /* 0x080fe20003f06070 */
[----:B------:R-:W-:-:S05]  /*0d00*/  IMAD R4, R9, R8, R11 ;  /* 0x0000000809047224 */ /* 0x000fca00078e020b */
[----:B------:R-:W-:Y:S02]  /*0d10*/  IADD3.X R14, PT, PT, ~R4, R5, RZ, P1, !PT ;  /* 0x00000005040e7210 */ /* 0x000fe40000ffe5ff */
[----:B------:R-:W-:Y:S02]  /*0d20*/  IADD3 R5, P2, PT, -R8, R15, RZ ;  /* 0x0000000f08057210 */ /* 0x000fe40007f5e1ff */
[----:B------:R-:W-:Y:S02]  /*0d30*/  IADD3 R4, P1, PT, R13, 0x1, RZ ;  /* 0x000000010d047810 */ /* 0x000fe40007f3e0ff */
[C---:B------:R-:W-:Y:S01]  /*0d40*/  ISETP.GE.U32.AND.EX P0, PT, R14.reuse, R7, PT, P0 ;  /* 0x000000070e00720c */ /* 0x040fe20003f06100 */
[----:B------:R-:W-:Y:S01]  /*0d50*/  IMAD.X R12, R14, 0x1, ~R7, P2 ;  /* 0x000000010e0c7824 */ /* 0x000fe200010e0e07 */
[----:B------:R-:W-:Y:S02]  /*0d60*/  IADD3.X R10, PT, PT, RZ, R9, RZ, P1, !PT ;  /* 0x00000009ff0a7210 */ /* 0x000fe40000ffe4ff */
[----:B------:R-:W-:-:S02]  /*0d70*/  SEL R13, R4, R13, P0 ;  /* 0x0000000d040d7207 */ /* 0x000fc40000000000 */
[----:B------:R-:W-:Y:S02]  /*0d80*/  SEL R5, R5, R15, P0 ;  /* 0x0000000f05057207 */ /* 0x000fe40000000000 */
[----:B------:R-:W-:Y:S02]  /*0d90*/  SEL R12, R12, R14, P0 ;  /* 0x0000000e0c0c7207 */ /* 0x000fe40000000000 */
[----:B------:R-:W-:Y:S02]  /*0da0*/  SEL R10, R10, R9, P0 ;  /* 0x000000090a0a7207 */ /* 0x000fe40000000000 */
[----:B------:R-:W-:Y:S02]  /*0db0*/  IADD3 R4, P2, PT, R13, 0x1, RZ ;  /* 0x000000010d047810 */ /* 0x000fe40007f5e0ff */
[----:B------:R-:W-:Y:S02]  /*0dc0*/  ISETP.GE.U32.AND P0, PT, R5, R8, PT ;  /* 0x000000080500720c */ /* 0x000fe40003f06070 */
[----:B------:R-:W-:Y:S01]  /*0dd0*/  ISETP.NE.U32.AND P1, PT, R8, RZ, PT ;  /* 0x000000ff0800720c */ /* 0x000fe20003f25070 */
[----:B------:R-:W-:Y:S01]  /*0de0*/  IMAD.X R5, RZ, RZ, R10, P2 ;  /* 0x000000ffff057224 */ /* 0x000fe200010e060a */
[----:B------:R-:W-:-:S02]  /*0df0*/  ISETP.GE.U32.AND.EX P0, PT, R12, R7, PT, P0 ;  /* 0x000000070c00720c */ /* 0x000fc40003f06100 */
[----:B------:R-:W-:Y:S01]  /*0e00*/  ISETP.NE.AND.EX P1, PT, R7, RZ, PT, P1 ;  /* 0x000000ff0700720c */ /* 0x000fe20003f25310 */
[----:B------:R-:W-:Y:S01]  /*0e10*/  HFMA2 R7, -RZ, RZ, 0, 0 ;  /* 0x00000000ff077431 */ /* 0x000fe200000001ff */
[----:B------:R-:W-:Y:S02]  /*0e20*/  SEL R4, R4, R13, P0 ;  /* 0x0000000d04047207 */ /* 0x000fe40000000000 */
[----:B------:R-:W-:Y:S02]  /*0e30*/  SEL R5, R5, R10, P0 ;  /* 0x0000000a05057207 */ /* 0x000fe40000000000 */
[----:B------:R-:W-:Y:S02]  /*0e40*/  SEL R4, R4, 0xffffffff, P1 ;  /* 0xffffffff04047807 */ /* 0x000fe40000800000 */
[----:B------:R-:W-:Y:S01]  /*0e50*/  SEL R5, R5, 0xffffffff, P1 ;  /* 0xffffffff05057807 */ /* 0x000fe20000800000 */
[----:B------:R-:W-:Y:S06]  /*0e60*/  RET.REL.NODEC R6 `(createHeadUnMask) ;  /* 0xfffffff006647950 */ /* 0x000fec0003c3ffff */
        .weak           $__internal_1_$__cuda_sm20_rem_u64
        .type           $__internal_1_$__cuda_sm20_rem_u64,@function
        .size           $__internal_1_$__cuda_sm20_rem_u64,(.L_x_31 - $__internal_1_$__cuda_sm20_rem_u64)
$__internal_1_$__cuda_sm20_rem_u64:
[----:B------:R-:W0:Y:S02]  /*0e70*/  LDCU UR4, c[0x0][0x3a0] ;  /* 0x00007400ff0477ac */ /* 0x000e240008000800 */
[----:B0-----:R-:W0:Y:S08]  /*0e80*/  I2F.U64.RP R5, UR4 ;  /* 0x0000000400057d12 */ /* 0x001e300008309000 */
[----:B0-----:R-:W0:Y:S02]  /*0e90*/  MUFU.RCP R5, R5 ;  /* 0x0000000500057308 */ /* 0x001e240000001000 */
[----:B0-----:R-:W-:-:S06]  /*0ea0*/  VIADD R8, R5, 0x1ffffffe ;  /* 0x1ffffffe05087836 */ /* 0x001fcc0000000000 */
[----:B------:R-:W0:Y:S02]  /*0eb0*/  F2I.U64.TRUNC R8, R8 ;  /* 0x0000000800087311 */ /* 0x000e24000020d800 */
[----:B0-----:R-:W-:-:S04]  /*0ec0*/  IMAD.WIDE.U32 R10, R8, UR4, RZ ;  /* 0x00000004080a7c25 */ /* 0x001fc8000f8e00ff */
[C---:B------:R-:W-:Y:S01]  /*0ed0*/  IMAD R7, R8.reuse, UR5, R11 ;  /* 0x0000000508077c24 */ /* 0x040fe2000f8e020b */
[----:B------:R-:W-:Y:S01]  /*0ee0*/  IADD3 R13, P0, PT, RZ, -R10, RZ ;  /* 0x8000000aff0d7210 */ /* 0x000fe20007f1e0ff */
[----:B------:R-:W-:Y:S02]  /*0ef0*/  IMAD.MOV.U32 R11, RZ, RZ, R8 ;  /* 0x000000ffff0b7224 */ /* 0x000fe400078e0008 */
[----:B------:R-:W-:Y:S02]  /*0f00*/  IMAD R7, R9, UR4, R7 ;  /* 0x0000000409077c24 */ /* 0x000fe4000f8e0207 */
[----:B------:R-:W-:-:S03]  /*0f10*/  IMAD.HI.U32 R10, R8, R13, RZ ;  /* 0x0000000d080a7227 */ /* 0x000fc600078e00ff */
[----:B------:R-:W-:-:S05]  /*0f20*/  IADD3.X R7, PT, PT, RZ, ~R7, RZ, P0, !PT ;  /* 0x80000007ff077210 */ /* 0x000fca00007fe4ff */
[----:B------:R-:W-:-:S04]  /*0f30*/  IMAD.WIDE.U32 R10, P0, R8, R7, R10 ;  /* 0x00000007080a7225 */ /* 0x000fc8000780000a */
[C---:B------:R-:W-:Y:S02]  /*0f40*/  IMAD R15, R9.reuse, R7, RZ ;  /* 0x00000007090f7224 */ /* 0x040fe400078e02ff */
[----:B------:R-:W-:-:S04]  /*0f50*/  IMAD.HI.U32 R10, P1, R9, R13, R10 ;  /* 0x0000000d090a7227 */ /* 0x000fc8000782000a */
[----:B------:R-:W-:Y:S01]  /*0f60*/  IMAD.HI.U32 R5, R9, R7, RZ ;  /* 0x0000000709057227 */ /* 0x000fe200078e00ff */
[----:B------:R-:W-:-:S04]  /*0f70*/  IADD3 R11, P2, PT, R15, R10, RZ ;  /* 0x0000000a0f0b7210 */ /* 0x000fc80007f5e0ff */
[----:B------:R-:W-:Y:S01]  /*0f80*/  IADD3.X R5, PT, PT, R5, R9, RZ, P0, !PT ;  /* 0x0000000905057210 */ /* 0x000fe200007fe4ff */
[----:B------:R-:W-:-:S03]  /*0f90*/  IMAD.WIDE.U32 R8, R11, UR4, RZ ;  /* 0x000000040b087c25 */ /* 0x000fc6000f8e00ff */
[----:B------:R-:W-:Y:S01]  /*0fa0*/  IADD3.X R5, PT, PT, RZ, RZ, R5, P2, P1 ;  /* 0x000000ffff057210 */ /* 0x000fe200017e2405 */
[----:B------:R-:W-:Y:S01]  /*0fb0*/  IMAD R10, R11, UR5, R9 ;  /* 0x000000050b0a7c24 */ /* 0x000fe2000f8e0209 */
[----:B------:R-:W-:-:S03]  /*0fc0*/  IADD3 R9, P0, PT, RZ, -R8, RZ ;  /* 0x80000008ff097210 */ /* 0x000fc60007f1e0ff */
[----:B------:R-:W-:Y:S02]  /*0fd0*/  IMAD R7, R5, UR4, R10 ;  /* 0x0000000405077c24 */ /* 0x000fe4000f8e020a */
[----:B------:R-:W-:-:S04]  /*0fe0*/  IMAD.HI.U32 R10, R11, R9, RZ ;  /* 0x000000090b0a7227 */ /* 0x000fc800078e00ff */
[----:B------:R-:W-:-:S04]  /*0ff0*/  IMAD.X R8, RZ, RZ, ~R7, P0 ;  /* 0x000000ffff087224 */ /* 0x000fc800000e0e07 */
[----:B------:R-:W-:-:S04]  /*1000*/  IMAD.WIDE.U32 R10, P0, R11, R8, R10 ;  /* 0x000000080b0a7225 */ /* 0x000fc8000780000a */
[C---:B------:R-:W-:Y:S02]  /*1010*/  IMAD R12, R5.reuse, R8, RZ ;  /* 0x00000008050c7224 */ /* 0x040fe400078e02ff */
[----:B------:R-:W-:-:S04]  /*1020*/  IMAD.HI.U32 R7, P1, R5, R9, R10 ;  /* 0x0000000905077227 */ /* 0x000fc8000782000a */
[----:B------:R-:W-:Y:S01]  /*1030*/  IMAD.HI.U32 R8, R5, R8, RZ ;  /* 0x0000000805087227 */ /* 0x000fe200078e00ff */
[----:B------:R-:W-:-:S03]  /*1040*/  IADD3 R7, P2, PT, R12, R7, RZ ;  /* 0x000000070c077210 */ /* 0x000fc60007f5e0ff */
[----:B------:R-:W-:Y:S01]  /*1050*/  IMAD.MOV.U32 R9, RZ, RZ, RZ ;  /* 0x000000ffff097224 */ /* 0x000fe200078e00ff */
        /* <DEDUP_REMOVED lines=9> */
[----:B------:R-:W-:-:S04]  /*10f0*/  IMAD.WIDE.U32 R8, R7, UR4, RZ ;  /* 0x0000000407087c25 */ /* 0x000fc8000f8e00ff */
[----:B------:R-:W-:Y:S02]  /*1100*/  IMAD.X R5, RZ, RZ, R5, P1 ;  /* 0x000000ffff057224 */ /* 0x000fe400008e0605 */
[----:B------:R-:W-:Y:S01]  /*1110*/  IMAD R10, R7, UR5, R9 ;  /* 0x00000005070a7c24 */ /* 0x000fe2000f8e0209 */
[----:B------:R-:W-:-:S03]  /*1120*/  IADD3 R9, P1, PT, -R8, R3, RZ ;  /* 0x0000000308097210 */ /* 0x000fc60007f3e1ff */
[----:B------:R-:W-:Y:S01]  /*1130*/  IMAD R5, R5, UR4, R10 ;  /* 0x0000000405057c24 */ /* 0x000fe2000f8e020a */
[----:B------:R-:W-:-:S04]  /*1140*/  ISETP.GE.U32.AND P0, PT, R9, UR4, PT ;  /* 0x0000000409007c0c */ /* 0x000fc8000bf06070 */
[----:B------:R-:W-:Y:S02]  /*1150*/  IADD3.X R10, PT, PT, ~R5, R2, RZ, P1, !PT ;  /* 0x00000002050a7210 */ /* 0x000fe40000ffe5ff */
[----:B------:R-:W-:Y:S02]  /*1160*/  IADD3 R8, P1, PT, R9, -UR4, RZ ;  /* 0x8000000409087c10 */ /* 0x000fe4000ff3e0ff */
[C---:B------:R-:W-:Y:S02]  /*1170*/  ISETP.GE.U32.AND.EX P0, PT, R10.reuse, UR5, PT, P0 ;  /* 0x000000050a007c0c */ /* 0x040fe4000bf06100 */
[----:B------:R-:W-:Y:S02]  /*1180*/  IADD3.X R7, PT, PT, R10, ~UR5, RZ, P1, !PT ;  /* 0x800000050a077c10 */ /* 0x000fe40008ffe4ff */
[----:B------:R-:W-:Y:S02]  /*1190*/  SEL R8, R8, R9, P0 ;  /* 0x0000000908087207 */ /* 0x000fe40000000000 */
[----:B------:R-:W-:-:S02]  /*11a0*/  SEL R7, R7, R10, P0 ;  /* 0x0000000a07077207 */ /* 0x000fc40000000000 */
[C---:B------:R-:W-:Y:S01]  /*11b0*/  ISETP.GE.U32.AND P0, PT, R8.reuse, UR4, PT ;  /* 0x0000000408007c0c */ /* 0x040fe2000bf06070 */
[----:B------:R-:W-:Y:S01]  /*11c0*/  VIADD R5, R8, -UR4 ;  /* 0x8000000408057c36 */ /* 0x000fe20008000000 */
[----:B------:R-:W-:Y:S02]  /*11d0*/  ISETP.NE.U32.AND P1, PT, RZ, UR4, PT ;  /* 0x00000004ff007c0c */ /* 0x000fe4000bf25070 */
[----:B------:R-:W-:Y:S02]  /*11e0*/  ISETP.GE.U32.AND.EX P0, PT, R7, UR5, PT, P0 ;  /* 0x0000000507007c0c */ /* 0x000fe4000bf06100 */
[----:B------:R-:W-:Y:S02]  /*11f0*/  MOV R7, 0x0 ;  /* 0x0000000000077802 */ /* 0x000fe40000000f00 */
[----:B------:R-:W-:Y:S02]  /*1200*/  ISETP.NE.AND.EX P1, PT, RZ, UR5, PT, P1 ;  /* 0x00000005ff007c0c */ /* 0x000fe4000bf25310 */
[----:B------:R-:W-:-:S04]  /*1210*/  SEL R5, R5, R8, P0 ;  /* 0x0000000805057207 */ /* 0x000fc80000000000 */
[----:B------:R-:W-:Y:S01]  /*1220*/  SEL R5, R5, 0xffffffff, P1 ;  /* 0xffffffff05057807 */ /* 0x000fe20000800000 */
[----:B------:R-:W-:Y:S06]  /*1230*/  RET.REL.NODEC R6 `(createHeadUnMask) ;  /* 0xffffffec06707950 */ /* 0x000fec0003c3ffff */
.L_x_14:
[----:B------:R-:W-:-:S00]  /*1240*/  BRA `(.L_x_14) ;  /* 0xfffffffc00fc7947 */ /* 0x000fc0000383ffff */
[----:B------:R-:W-:-:S00]  /*1250*/  NOP ;  /* 0x0000000000007918 */ /* 0x000fc00000000000 */
        /* <DEDUP_REMOVED lines=10> */
.L_x_31:


//--------------------- .text.createHeadMask      --------------------------
	.section	.text.createHeadMask,"ax",@progbits
	.align	128
        .global         createHeadMask
        .type           createHeadMask,@function
        .size           createHeadMask,(.L_x_33 - createHeadMask)
        .other          createHeadMask,@"STO_CUDA_ENTRY STV_DEFAULT"
createHeadMask:
.text.createHeadMask:
        /* <DEDUP_REMOVED lines=12> */
[----:B------:R-:W1:Y:S01]  /*00c0*/  LDCU UR6, c[0x0][0x3a0] ;  /* 0x00007400ff0677ac */ /* 0x000e620008000800 */
[----:B------:R-:W2:Y:S01]  /*00d0*/  LDCU UR5, c[0x0][0x39c] ;  /* 0x00007380ff0577ac */ /* 0x000ea20008000800 */
[----:B------:R-:W3:Y:S01]  /*00e0*/  LDCU.64 UR8, c[0x0][0x358] ;  /* 0x00006b00ff0877ac */ /* 0x000ee20008000a00 */
[----:B------:R-:W4:Y:S01]  /*00f0*/  LDCU UR14, c[0x0][0x39c] ;  /* 0x00007380ff0e77ac */ /* 0x000f220008000800 */
[----:B0-----:R-:W-:Y:S01]  /*0100*/  IMAD R0, R0, UR4, RZ ;  /* 0x0000000400007c24 */ /* 0x001fe2000f8e02ff */
[----:B------:R-:W0:Y:S01]  /*0110*/  LDCU UR7, c[0x0][0x3a0] ;  /* 0x00007400ff0777ac */ /* 0x000e220008000800 */
[----:B------:R-:W0:Y:S01]  /*0120*/  LDCU.64 UR16, c[0x0][0x380] ;  /* 0x00007000ff1077ac */ /* 0x000e220008000a00 */
[----:B------:R-:W0:Y:S01]  /*0130*/  LDCU.64 UR10, c[0x0][0x388] ;  /* 0x00007100ff0a77ac */ /* 0x000e220008000a00 */
[----:B------:R-:W0:Y:S01]  /*0140*/  LDCU.64 UR12, c[0x0][0x390] ;  /* 0x00007200ff0c77ac */ /* 0x000e220008000a00 */
[----:B-1----:R-:W-:-:S02]  /*0150*/  USHF.R.S32.HI UR6, URZ, 0x1f, UR6 ;  /* 0x0000001fff067899 */ /* 0x002fc40008011406 */
[----:B--234-:R-:W-:-:S12]  /*0160*/  USHF.R.S32.HI UR5, URZ, 0x1f, UR5 ;  /* 0x0000001fff057899 */ /* 0x01cfd80008011405 */
.L_x_28:
[----:B------:R-:W-:Y:S01]  /*0170*/  LOP3.LUT R4, R2, UR6, RZ, 0xfc, !PT ;  /* 0x0000000602047c12 */ /* 0x000fe2000f8efcff */
[----:B------:R-:W-:Y:S03]  /*0180*/  BSSY.RECONVERGENT B1, `(.L_x_16) ;  /* 0x000001e000017945 */ /* 0x000fe60003800200 */
[----:B------:R-:W-:-:S13]  /*0190*/  ISETP.NE.U32.AND P0, PT, R4, RZ, PT ;  /* 0x000000ff0400720c */ /* 0x000fda0003f05070 */
[----:B------:R-:W-:Y:S05]  /*01a0*/  @P0 BRA `(.L_x_17) ;  /* 0x0000000000500947 */ /* 0x000fea0003800000 */
[----:B0-----:R-:W0:Y:S01]  /*01b0*/  I2F.U32.RP R6, UR7 ;  /* 0x0000000700067d06 */ /* 0x001e220008209000 */
[----:B------:R-:W-:-:S07]  /*01c0*/  ISETP.NE.U32.AND P2, PT, RZ, UR7, PT ;  /* 0x00000007ff007c0c */ /* 0x000fce000bf45070 */
[----:B0-----:R-:W0:Y:S02]  /*01d0*/  MUFU.RCP R6, R6 ;  /* 0x0000000600067308 */ /* 0x001e240000001000 */
[----:B0-----:R-:W-:-:S06]  /*01e0*/  VIADD R4, R6, 0xffffffe ;  /* 0x0ffffffe06047836 */ /* 0x001fcc0000000000 */
        /* <DEDUP_REMOVED lines=16> */
.L_x_17:
[----:B------:R-:W1:Y:S01]  /*02f0*/  LDCU UR4, c[0x0][0x3a0] ;  /* 0x00007400ff0477ac */ /* 0x000e620008000800 */
[----:B------:R-:W-:Y:S01]  /*0300*/  IMAD.MOV.U32 R4, RZ, RZ, R3 ;  /* 0x000000ffff047224 */ /* 0x000fe200078e0003 */
[----:B------:R-:W-:Y:S01]  /*0310*/  MOV R7, UR6 ;  /* 0x0000000600077c02 */ /* 0x000fe20008000f00 */
[----:B------:R-:W-:Y:S01]  /*0320*/  IMAD.MOV.U32 R5, RZ, RZ, R2 ;  /* 0x000000ffff057224 */ /* 0x000fe200078e0002 */
[----:B------:R-:W-:Y:S01]  /*0330*/  MOV R6, 0x360 ;  /* 0x0000036000067802 */ /* 0x000fe20000000f00 */
[----:B-1----:R-:W-:-:S07]  /*0340*/  IMAD.U32 R8, RZ, RZ, UR4 ;  /* 0x00000004ff087e24 */ /* 0x002fce000f8e00ff */
[----:B0-----:R-:W-:Y:S05]  /*0350*/  CALL.REL.NOINC `($__internal_2_$__cuda_sm20_div_u64) ;  /* 0x0000000400ac7944 */ /* 0x001fea0003c00000 */
.L_x_18:
[----:B------:R-:W-:Y:S05]  /*0360*/  BSYNC.RECONVERGENT B1 ;  /* 0x0000000000017941 */ /* 0x000fea0003800200 */
.L_x_16:
        /* <DEDUP_REMOVED lines=25> */
.L_x_20:
[----:B------:R-:W0:Y:S01]  /*0500*/  LDCU UR4, c[0x0][0x39c] ;  /* 0x00007380ff0477ac */ /* 0x000e220008000800 */
[----:B------:R-:W-:Y:S01]  /*0510*/  IMAD.U32 R7, RZ, RZ, UR5 ;  /* 0x00000005ff077e24 */ /* 0x000fe2000f8e00ff */
[----:B------:R-:W-:Y:S02]  /*0520*/  MOV R6, 0x550 ;  /* 0x0000055000067802 */ /* 0x000fe40000000f00 */
[----:B0-----:R-:W-:-:S07]  /*0530*/  MOV R8, UR4 ;  /* 0x0000000400087c02 */ /* 0x001fce0008000f00 */
[----:B------:R-:W-:Y:S05]  /*0540*/  CALL.REL.NOINC `($__internal_2_$__cuda_sm20_div_u64) ;  /* 0x0000000400307944 */ /* 0x000fea0003c00000 */
.L_x_21:
[----:B------:R-:W-:Y:S05]  /*0550*/  BSYNC.RECONVERGENT B1 ;  /* 0x0000000000017941 */ /* 0x000fea0003800200 */
.L_x_19:
        /* <DEDUP_REMOVED lines=23> */
.L_x_23:
[----:B------:R-:W0:Y:S01]  /*06d0*/  LDCU UR4, c[0x0][0x39c] ;  /* 0x00007380ff0477ac */ /* 0x000e220008000800 */
[----:B------:R-:W-:Y:S01]  /*06e0*/  IMAD.U32 R7, RZ, RZ, UR5 ;  /* 0x00000005ff077e24 */ /* 0x000fe2000f8e00ff */
[----:B------:R-:W-:Y:S02]  /*06f0*/  MOV R6, 0x720 ;  /* 0x0000072000067802 */ /* 0x000fe40000000f00 */
[----:B0-----:R-:W-:-:S07]  /*0700*/  MOV R8, UR4 ;  /* 0x0000000400087c02 */ /* 0x001fce0008000f00 */
[----:B------:R-:W-:Y:S05]  /*0710*/  CALL.REL.NOINC `($__internal_2_$__cuda_sm20_div_u64) ;  /* 0x0000000000bc7944 */ /* 0x000fea0003c00000 */
[----:B------:R-:W-:-:S07]  /*0720*/  IMAD.MOV.U32 R5, RZ, RZ, R4 ;  /* 0x000000ffff057224 */ /* 0x000fce00078e0004 */
.L_x_24:
[----:B------:R-:W-:Y:S05]  /*0730*/  BSYNC.RECONVERGENT B1 ;  /* 0x0000000000017941 */ /* 0x000fea0003800200 */
.L_x_22:
        /* <DEDUP_REMOVED lines=27> */
.L_x_26:
[----:B------:R-:W-:-:S07]  /*08f0*/  MOV R6, 0x910 ;  /* 0x0000091000067802 */ /* 0x000fce0000000f00 */
[----:B-----5:R-:W-:Y:S05]  /*0900*/  CALL.REL.NOINC `($__internal_3_$__cuda_sm20_rem_u64) ;  /* 0x0000000400507944 */ /* 0x020fea0003c00000 */
[----:B------:R-:W-:-:S07]  /*0910*/  MOV R7, R5 ;  /* 0x0000000500077202 */ /* 0x000fce0000000f00 */
.L_x_27:
[----:B------:R-:W-:Y:S05]  /*0920*/  BSYNC.RECONVERGENT B1 ;  /* 0x0000000000017941 */ /* 0x000fea0003800200 */
.L_x_25:
        /* <DEDUP_REMOVED lines=11> */
[----:B-1----:R-:W-:Y:S05]  /*09e0*/  @!P0 BRA `(.L_x_28) ;  /* 0xfffffff400e08947 */ /* 0x002fea000383ffff */
[----:B------:R-:W-:Y:S05]  /*09f0*/  BSYNC.RECONVERGENT B0 ;  /* 0x0000000000007941 */ /* 0x000fea0003800200 */
.L_x_15:
[----:B------:R-:W-:Y:S05]  /*0a00*/  EXIT ;  /* 0x000000000000794d */ /* 0x000fea0003800000 */
        .weak           $__internal_2_$__cuda_sm20_div_u64
        .type           $__internal_2_$__cuda_sm20_div_u64,@function
        .size           $__internal_2_$__cuda_sm20_div_u64,($__internal_3_$__cuda_sm20_rem_u64 - $__internal_2_$__cuda_sm20_div_u64)
$__internal_2_$__cuda_sm20_div_u64:
        /* <DEDUP_REMOVED lines=67> */
[----:B------:R-:W-:Y:S06]  /*0e40*/  RET.REL.NODEC R6 `(createHeadMask) ;  /* 0xfffffff0066c7950 */ /* 0x000fec0003c3ffff */
        .weak           $__internal_3_$__cuda_sm20_rem_u64
        .type           $__internal_3_$__cuda_sm20_rem_u64,@function
        .size           $__internal_3_$__cuda_sm20_rem_u64,(.L_x_33 - $__internal_3_$__cuda_sm20_rem_u64)
$__internal_3_$__cuda_sm20_rem_u64:
        /* <DEDUP_REMOVED lines=60> */
[----:B------:R-:W-:Y:S06]  /*1210*/  RET.REL.NODEC R6 `(createHeadMask) ;  /* 0xffffffec06787950 */ /* 0x000fec0003c3ffff */
.L_x_29:
        /* <DEDUP_REMOVED lines=14> */
.L_x_33:


//--------------------- .nv.shared.reserved.0     --------------------------
	.section	.nv.shared.reserved.0,"aw",@nobits
	.weak		__nv_reservedSMEM_offset_0_alias
	.size		__nv_reservedSMEM_offset_0_alias, 0, 64
	.other		__nv_reservedSMEM_offset_0_alias,@"STO_CUDA_RESERVED_SHARED STV_DEFAULT"
__nv_reservedSMEM_offset_0_alias:
	.zero		0
	.zero		64


//--------------------- .nv.constant0.createHeadUnMask --------------------------
	.section	.nv.constant0.createHeadUnMask,"a",@progbits
	.sectionflags	@""
	.align	4
.nv.constant0.createHeadUnMask:
	.zero		936


//--------------------- .nv.constant0.createHeadMask --------------------------
	.section	.nv.constant0.createHeadMask,"a",@progbits
	.sectionflags	@""
	.align	4
.nv.constant0.createHeadMask:
	.zero		932


//--------------------- SYMBOLS --------------------------

	.type		.nv.reservedSmem.offset0,@object
	.size		.nv.reservedSmem.offset0,0x4
